	.headerflags	@"EF_CUDA_TEXMODE_UNIFIED EF_CUDA_64BIT_ADDRESS EF_CUDA_ACCELERATORS EF_CUDA_SM90 EF_CUDA_VIRTUAL_SM(EF_CUDA_SM90)"
	.elftype	@"ET_EXEC"


//--------------------- .nv.info                  --------------------------
	.section	.nv.info,"",@"SHT_CUDA_INFO"
	.align	4


	//----- nvinfo : EIATTR_REGCOUNT
	.align		4
        /*0000*/ 	.byte	0x04, 0x2f
        /*0002*/ 	.short	(.L_3 - .L_2)
	.align		4
.L_2:
        /*0004*/ 	.word	index@(triton_poi_fused__native_batch_norm_legit_no_training_6)
        /*0008*/ 	.word	0x00000012


	//----- nvinfo : EIATTR_MIN_STACK_SIZE
	.align		4
.L_3:
        /*000c*/ 	.byte	0x04, 0x12
        /*000e*/ 	.short	(.L_5 - .L_4)
	.align		4
.L_4:
        /*0010*/ 	.word	index@(triton_poi_fused__native_batch_norm_legit_no_training_6)
        /*0014*/ 	.word	0x00000000


	//----- nvinfo : EIATTR_FRAME_SIZE
	.align		4
.L_5:
        /*0018*/ 	.byte	0x04, 0x11
        /*001a*/ 	.short	(.L_7 - .L_6)
	.align		4
.L_6:
        /*001c*/ 	.word	index@(triton_poi_fused__native_batch_norm_legit_no_training_6)
        /*0020*/ 	.word	0x00000000


	//----- nvinfo : EIATTR_MIN_STACK_SIZE
	.align		4
.L_7:
        /*0024*/ 	.byte	0x04, 0x12
        /*0026*/ 	.short	(.L_9 - .L_8)
	.align		4
.L_8:
        /*0028*/ 	.word	index@(triton_poi_fused__native_batch_norm_legit_no_training_6)
        /*002c*/ 	.word	0x00000000
.L_9:


//--------------------- .nv.info.triton_poi_fused__native_batch_norm_legit_no_training_6 --------------------------
	.section	.nv.info.triton_poi_fused__native_batch_norm_legit_no_training_6,"",@"SHT_CUDA_INFO"
	.sectionflags	@""
	.align	4


	//----- nvinfo : EIATTR_CUDA_API_VERSION
	.align		4
        /*0000*/ 	.byte	0x04, 0x37
        /*0002*/ 	.short	(.L_11 - .L_10)
.L_10:
        /*0004*/ 	.word	0x0000007c


	//----- nvinfo : EIATTR_KPARAM_INFO
	.align		4
.L_11:
        /*0008*/ 	.byte	0x04, 0x17
        /*000a*/ 	.short	(.L_13 - .L_12)
.L_12:
        /*000c*/ 	.word	0x00000000
        /*0010*/ 	.short	0x0006
        /*0012*/ 	.short	0x0030
        /*0014*/ 	.byte	0x00, 0xf0, 0x11, 0x00


	//----- nvinfo : EIATTR_KPARAM_INFO
	.align		4
.L_13:
        /*0018*/ 	.byte	0x04, 0x17
        /*001a*/ 	.short	(.L_15 - .L_14)
.L_14:
        /*001c*/ 	.word	0x00000000
        /*0020*/ 	.short	0x0005
        /*0022*/ 	.short	0x0028
        /*0024*/ 	.byte	0x00, 0xf4, 0x21, 0x00


	//----- nvinfo : EIATTR_KPARAM_INFO
	.align		4
.L_15:
        /*0028*/ 	.byte	0x04, 0x17
        /*002a*/ 	.short	(.L_17 - .L_16)
.L_16:
        /*002c*/ 	.word	0x00000000
        /*0030*/ 	.short	0x0004
        /*0032*/ 	.short	0x0020
        /*0034*/ 	.byte	0x00, 0xf4, 0x21, 0x00


	//----- nvinfo : EIATTR_KPARAM_INFO
	.align		4
.L_17:
        /*0038*/ 	.byte	0x04, 0x17
        /*003a*/ 	.short	(.L_19 - .L_18)
.L_18:
        /*003c*/ 	.word	0x00000000
        /*0040*/ 	.short	0x0003
        /*0042*/ 	.short	0x0018
        /*0044*/ 	.byte	0x00, 0xf4, 0x21, 0x00


	//----- nvinfo : EIATTR_KPARAM_INFO
	.align		4
.L_19:
        /*0048*/ 	.byte	0x04, 0x17
        /*004a*/ 	.short	(.L_21 - .L_20)
.L_20:
        /*004c*/ 	.word	0x00000000
        /*0050*/ 	.short	0x0002
        /*0052*/ 	.short	0x0010
        /*0054*/ 	.byte	0x00, 0xf4, 0x21, 0x00


	//----- nvinfo : EIATTR_KPARAM_INFO
	.align		4
.L_21:
        /*0058*/ 	.byte	0x04, 0x17
        /*005a*/ 	.short	(.L_23 - .L_22)
.L_22:
        /*005c*/ 	.word	0x00000000
        /*0060*/ 	.short	0x0001
        /*0062*/ 	.short	0x0008
        /*0064*/ 	.byte	0x00, 0xf4, 0x21, 0x00


	//----- nvinfo : EIATTR_KPARAM_INFO
	.align		4
.L_23:
        /*0068*/ 	.byte	0x04, 0x17
        /*006a*/ 	.short	(.L_25 - .L_24)
.L_24:
        /*006c*/ 	.word	0x00000000
        /*0070*/ 	.short	0x0000
        /*0072*/ 	.short	0x0000
        /*0074*/ 	.byte	0x00, 0xf4, 0x21, 0x00


	//----- nvinfo : EIATTR_SPARSE_MMA_MASK
	.align		4
.L_25:
        /*0078*/ 	.byte	0x03, 0x50
        /*007a*/ 	.short	0x0000


	//----- nvinfo : EIATTR_MAXREG_COUNT
	.align		4
        /*007c*/ 	.byte	0x03, 0x1b
        /*007e*/ 	.short	0x00ff


	//----- nvinfo : EIATTR_EXIT_INSTR_OFFSETS
	.align		4
        /*0080*/ 	.byte	0x04, 0x1c
        /*0082*/ 	.short	(.L_27 - .L_26)


	//   ....[0]....
.L_26:
        /*0084*/ 	.word	0x00000390


	//----- nvinfo : EIATTR_REQNTID
	.align		4
.L_27:
        /*0088*/ 	.byte	0x04, 0x10
        /*008a*/ 	.short	(.L_29 - .L_28)
.L_28:
        /*008c*/ 	.word	0x00000100
        /*0090*/ 	.word	0x00000001
        /*0094*/ 	.word	0x00000001


	//----- nvinfo : EIATTR_CBANK_PARAM_SIZE
	.align		4
.L_29:
        /*0098*/ 	.byte	0x03, 0x19
        /*009a*/ 	.short	0x0034


	//----- nvinfo : EIATTR_PARAM_CBANK
	.align		4
        /*009c*/ 	.byte	0x04, 0x0a
        /*009e*/ 	.short	(.L_31 - .L_30)
	.align		4
.L_30:
        /*00a0*/ 	.word	index@(.nv.constant0.triton_poi_fused__native_batch_norm_legit_no_training_6)
        /*00a4*/ 	.short	0x0210
        /*00a6*/ 	.short	0x0034


	//----- nvinfo : EIATTR_SW_WAR
	.align		4
.L_31:
        /*00a8*/ 	.byte	0x04, 0x36
        /*00aa*/ 	.short	(.L_33 - .L_32)
.L_32:
        /*00ac*/ 	.word	0x00000008
.L_33:


//--------------------- .nv.callgraph             --------------------------
	.section	.nv.callgraph,"",@"SHT_CUDA_CALLGRAPH"
	.align	4
	.sectionentsize	8
	.align		4
        /*0000*/ 	.word	0x00000000
	.align		4
        /*0004*/ 	.word	0xffffffff
	.align		4
        /*0008*/ 	.word	0x00000000
	.align		4
        /*000c*/ 	.word	0xfffffffe
	.align		4
        /*0010*/ 	.word	0x00000000
	.align		4
        /*0014*/ 	.word	0xfffffffd
	.align		4
        /*0018*/ 	.word	0x00000000
	.align		4
        /*001c*/ 	.word	0xfffffffc


//--------------------- .nv.constant4             --------------------------
	.section	.nv.constant4,"a",@progbits
	.align	8
	.align		8
.nv.constant4:
        /*0000*/ 	.dword	_$_str
	.align		8
        /*0008*/ 	.dword	_$_str_$_2


//--------------------- .text.triton_poi_fused__native_batch_norm_legit_no_training_6 --------------------------
	.section	.text.triton_poi_fused__native_batch_norm_legit_no_training_6,"ax",@progbits
	.align	128
        .global         triton_poi_fused__native_batch_norm_legit_no_training_6
        .type           triton_poi_fused__native_batch_norm_legit_no_training_6,@function
        .size           triton_poi_fused__native_batch_norm_legit_no_training_6,(.L_x_1 - triton_poi_fused__native_batch_norm_legit_no_training_6)
        .other          triton_poi_fused__native_batch_norm_legit_no_training_6,@"STO_CUDA_ENTRY STV_DEFAULT"
triton_poi_fused__native_batch_norm_legit_no_training_6:
.text.triton_poi_fused__native_batch_norm_legit_no_training_6:
[----:B------:R-:W-:Y:S01]  /*0000*/  LDC R1, c[0x0][0x28] ;  /* 0x00000a00ff017b82 */ /* 0x000fe20000000800 */
[----:B------:R-:W1:Y:S07]  /*0010*/  S2R R0, SR_TID.X ;  /* 0x0000000000007919 */ /* 0x000e6e0000002100 */
[----:B------:R-:W2:Y:S01]  /*0020*/  LDC.64 R2, c[0x0][0x220] ;  /* 0x00008800ff027b82 */ /* 0x000ea20000000a00 */
[----:B------:R-:W-:Y:S01]  /*0030*/  ULDC.64 UR4, c[0x0][0x208] ;  /* 0x0000820000047ab9 */ /* 0x000fe20000000a00 */
[----:B------:R-:W3:Y:S06]  /*0040*/  S2R R7, SR_CTAID.X ;  /* 0x0000000000077919 */ /* 0x000eec0000002500 */
[----:B------:R-:W4:Y:S08]  /*0050*/  LDC.64 R8, c[0x0][0x228] ;  /* 0x00008a00ff087b82 */ /* 0x000f300000000a00 */
[----:B------:R-:W5:Y:S01]  /*0060*/  LDC.64 R10, c[0x0][0x230] ;  /* 0x00008c00ff0a7b82 */ /* 0x000f620000000a00 */
[----:B-1----:R-:W-:-:S02]  /*0070*/  SHF.L.U32 R0, R0, 0x1, RZ ;  /* 0x0000000100007819 */ /* 0x002fc400000006ff */
[----:B---3--:R-:W-:Y:S02]  /*0080*/  SHF.R.S32.HI R5, RZ, 0x16, R7 ;  /* 0x00000016ff057819 */ /* 0x008fe40000011407 */
[----:B------:R-:W-:Y:S02]  /*0090*/  LOP3.LUT R0, R0, 0x1fe, RZ, 0xc0, !PT ;  /* 0x000001fe00007812 */ /* 0x000fe400078ec0ff */
[----:B------:R-:W-:Y:S02]  /*00a0*/  SGXT R5, R5, 0x1 ;  /* 0x000000010505781a */ /* 0x000fe40000000200 */
[----:B------:R-:W-:Y:S02]  /*00b0*/  LEA R0, R7, R0, 0x9 ;  /* 0x0000000007007211 */ /* 0x000fe400078e48ff */
[----:B------:R-:W1:Y:S02]  /*00c0*/  LDC.64 R6, c[0x0][0x218] ;  /* 0x00008600ff067b82 */ /* 0x000e640000000a00 */
[----:B------:R-:W-:-:S04]  /*00d0*/  LEA.HI R5, R5, R0, RZ, 0x6 ;  /* 0x0000000005057211 */ /* 0x000fc800078f30ff */
[----:B------:R-:W-:-:S04]  /*00e0*/  LOP3.LUT R5, R5, 0xffffffc0, RZ, 0xc0, !PT ;  /* 0xffffffc005057812 */ /* 0x000fc800078ec0ff */
[----:B------:R-:W-:Y:S02]  /*00f0*/  IADD3 R13, R0, -R5, RZ ;  /* 0x80000005000d7210 */ /* 0x000fe40007ffe0ff */
[----:B------:R-:W3:Y:S03]  /*0100*/  LDC.64 R4, c[0x0][0x210] ;  /* 0x00008400ff047b82 */ /* 0x000ee60000000a00 */
[----:B--2---:R-:W-:-:S06]  /*0110*/  IMAD.WIDE R2, R13, 0x4, R2 ;  /* 0x000000040d027825 */ /* 0x004fcc00078e0202 */
[----:B------:R-:W2:Y:S01]  /*0120*/  LDG.E.EL.64 R2, desc[UR4][R2.64] ;  /* 0x0000000402027981 */ /* 0x000ea2000c2e1b00 */
[----:B-1----:R-:W-:-:S06]  /*0130*/  IMAD.WIDE R6, R13, 0x4, R6 ;  /* 0x000000040d067825 */ /* 0x002fcc00078e0206 */
[----:B------:R-:W2:Y:S01]  /*0140*/  LDG.E.EL.64 R6, desc[UR4][R6.64] ;  /* 0x0000000406067981 */ /* 0x000ea2000c2e1b00 */
[----:B---3--:R-:W-:-:S06]  /*0150*/  IMAD.WIDE R4, R0, 0x4, R4 ;  /* 0x0000000400047825 */ /* 0x008fcc00078e0204 */
[----:B------:R-:W3:Y:S01]  /*0160*/  LDG.E.64 R4, desc[UR4][R4.64] ;  /* 0x0000000404047981 */ /* 0x000ee2000c1e1b00 */
[----:B----4-:R-:W-:-:S04]  /*0170*/  IMAD.WIDE R8, R13, 0x4, R8 ;  /* 0x000000040d087825 */ /* 0x010fc800078e0208 */
[----:B-----5:R-:W-:Y:S02]  /*0180*/  IMAD.WIDE R10, R13, 0x4, R10 ;  /* 0x000000040d0a7825 */ /* 0x020fe400078e020a */
[----:B------:R-:W4:Y:S04]  /*0190*/  LDG.E.EL.64 R8, desc[UR4][R8.64] ;  /* 0x0000000408087981 */ /* 0x000f28000c2e1b00 */
[----:B------:R-:W4:Y:S01]  /*01a0*/  LDG.E.EL.64 R10, desc[UR4][R10.64] ;  /* 0x000000040a0a7981 */ /* 0x000f22000c2e1b00 */
[----:B------:R-:W-:Y:S01]  /*01b0*/  HFMA2.MMA R15, -RZ, RZ, 1.625, 0 ;  /* 0x3e800000ff0f7435 */ /* 0x000fe200000001ff */
[----:B--2---:R-:W-:Y:S01]  /*01c0*/  FADD R2, R2, 9.9999997473787516356e-06 ;  /* 0x3727c5ac02027421 */ /* 0x004fe20000000000 */
[----:B------:R-:W-:-:S03]  /*01d0*/  FADD R12, R3, 9.9999997473787516356e-06 ;  /* 0x3727c5ac030c7421 */ /* 0x000fc60000000000 */
[----:B------:R1:W2:Y:S08]  /*01e0*/  MUFU.SQRT R13, R2 ;  /* 0x00000002000d7308 */ /* 0x0002b00000002000 */
[----:B------:R-:W5:Y:S01]  /*01f0*/  MUFU.SQRT R14, R12 ;  /* 0x0000000c000e7308 */ /* 0x000f620000002000 */
[----:B-1----:R-:W1:Y:S01]  /*0200*/  LDC.64 R2, c[0x0][0x238] ;  /* 0x00008e00ff027b82 */ /* 0x002e620000000a00 */
[----:B--2---:R-:W-:-:S02]  /*0210*/  FSETP.GT.AND P0, PT, R13, 8.50705917302346158658e+37, PT ;  /* 0x7e8000000d00780b */ /* 0x004fc40003f04000 */
[----:B------:R-:W-:Y:S02]  /*0220*/  FSETP.GEU.AND P2, PT, R13, 1.175494350822287508e-38, PT ;  /* 0x008000000d00780b */ /* 0x000fe40003f4e000 */
[C---:B-----5:R-:W-:Y:S02]  /*0230*/  FSETP.GT.AND P1, PT, R14.reuse, 8.50705917302346158658e+37, PT ;  /* 0x7e8000000e00780b */ /* 0x060fe40003f24000 */
[----:B------:R-:W-:-:S07]  /*0240*/  FSETP.GEU.AND P3, PT, R14, 1.175494350822287508e-38, PT ;  /* 0x008000000e00780b */ /* 0x000fce0003f6e000 */
[----:B------:R-:W-:-:S04]  /*0250*/  @P0 FMUL R13, R13, 0.25 ;  /* 0x3e8000000d0d0820 */ /* 0x000fc80000400000 */
[----:B------:R-:W-:Y:S01]  /*0260*/  @!P2 FMUL R13, R13, 16777216 ;  /* 0x4b8000000d0da820 */ /* 0x000fe20000400000 */
[----:B------:R-:W-:-:S04]  /*0270*/  @P1 FMUL R14, R14, 0.25 ;  /* 0x3e8000000e0e1820 */ /* 0x000fc80000400000 */
[----:B------:R-:W-:Y:S01]  /*0280*/  @!P3 FMUL R14, R14, 16777216 ;  /* 0x4b8000000e0eb820 */ /* 0x000fe20000400000 */
[----:B------:R-:W2:Y:S01]  /*0290*/  MUFU.RCP R13, R13 ;  /* 0x0000000d000d7308 */ /* 0x000ea20000001000 */
[----:B------:R-:W-:-:S07]  /*02a0*/  FSEL R12, R15, 1, P0 ;  /* 0x3f8000000f0c7808 */ /* 0x000fce0000000000 */
[----:B------:R-:W5:Y:S01]  /*02b0*/  MUFU.RCP R14, R14 ;  /* 0x0000000e000e7308 */ /* 0x000f620000001000 */
[----:B------:R-:W-:Y:S01]  /*02c0*/  FSEL R15, R15, 1, P1 ;  /* 0x3f8000000f0f7808 */ /* 0x000fe20000800000 */
[----:B------:R-:W-:Y:S01]  /*02d0*/  @!P2 FMUL R12, R12, 16777216 ;  /* 0x4b8000000c0ca820 */ /* 0x000fe20000400000 */
[----:B---3--:R-:W-:-:S03]  /*02e0*/  FADD R4, R4, -R6 ;  /* 0x8000000604047221 */ /* 0x008fc60000000000 */
[----:B------:R-:W-:Y:S01]  /*02f0*/  @!P3 FMUL R15, R15, 16777216 ;  /* 0x4b8000000f0fb820 */ /* 0x000fe20000400000 */
[----:B------:R-:W-:Y:S01]  /*0300*/  FADD R5, R5, -R7 ;  /* 0x8000000705057221 */ /* 0x000fe20000000000 */
[----:B--2---:R-:W-:Y:S02]  /*0310*/  FMUL R13, R13, R12 ;  /* 0x0000000c0d0d7220 */ /* 0x004fe40000400000 */
[----:B-----5:R-:W-:Y:S02]  /*0320*/  FMUL R6, R14, R15 ;  /* 0x0000000f0e067220 */ /* 0x020fe40000400000 */
[----:B------:R-:W-:Y:S02]  /*0330*/  FMUL R13, R4, R13 ;  /* 0x0000000d040d7220 */ /* 0x000fe40000400000 */
[----:B------:R-:W-:Y:S01]  /*0340*/  FMUL R6, R5, R6 ;  /* 0x0000000605067220 */ /* 0x000fe20000400000 */
[----:B-1----:R-:W-:-:S04]  /*0350*/  IMAD.WIDE R2, R0, 0x4, R2 ;  /* 0x0000000400027825 */ /* 0x002fc800078e0202 */
[----:B----4-:R-:W-:Y:S01]  /*0360*/  FFMA R8, R8, R13, R10 ;  /* 0x0000000d08087223 */ /* 0x010fe2000000000a */
[----:B------:R-:W-:-:S05]  /*0370*/  FFMA R9, R9, R6, R11 ;  /* 0x0000000609097223 */ /* 0x000fca000000000b */
[----:B------:R-:W-:Y:S01]  /*0380*/  STG.E.64 desc[UR4][R2.64], R8 ;  /* 0x0000000802007986 */ /* 0x000fe2000c101b04 */
[----:B------:R-:W-:Y:S05]  /*0390*/  EXIT ;  /* 0x000000000000794d */ /* 0x000fea0003800000 */
.L_x_0:
[----:B------:R-:W-:-:S00]  /*03a0*/  BRA `(.L_x_0) ;  /* 0xfffffffc00fc7947 */ /* 0x000fc0000383ffff */
[----:B------:R-:W-:-:S00]  /*03b0*/  NOP ;  /* 0x0000000000007918 */ /* 0x000fc00000000000 */
        /* <DEDUP_REMOVED lines=12> */
.L_x_1:


//--------------------- .nv.global.init           --------------------------
	.section	.nv.global.init,"aw",@progbits
.nv.global.init:
	.type		_$_str,@object
	.size		_$_str,(_$_str_$_2 - _$_str)
_$_str:
        /*0000*/ 	.byte	0x5f, 0x5f, 0x43, 0x55, 0x44, 0x41, 0x5f, 0x46, 0x54, 0x5a, 0x00
	.type		_$_str_$_2,@object
	.size		_$_str_$_2,(.L_1 - _$_str_$_2)
_$_str_$_2:
        /*000b*/ 	.byte	0x5f, 0x5f, 0x43, 0x55, 0x44, 0x41, 0x5f, 0x50, 0x52, 0x45, 0x43, 0x5f, 0x53, 0x51, 0x52, 0x54
        /*001b*/ 	.byte	0x00
.L_1:


//--------------------- .nv.constant0.triton_poi_fused__native_batch_norm_legit_no_training_6 --------------------------
	.section	.nv.constant0.triton_poi_fused__native_batch_norm_legit_no_training_6,"a",@progbits
	.sectionflags	@""
	.align	4
.nv.constant0.triton_poi_fused__native_batch_norm_legit_no_training_6:
	.zero		580
